//
// Generated by NVIDIA NVVM Compiler
//
// Compiler Build ID: CL-36424714
// Cuda compilation tools, release 13.0, V13.0.88
// Based on NVVM 20.0.0
//

.version 9.0
.target sm_100
.address_size 64

	// .globl	_Z14indexShiftDownPii

.visible .entry _Z14indexShiftDownPii(
	.param .u64 .ptr .align 1 _Z14indexShiftDownPii_param_0,
	.param .u32 _Z14indexShiftDownPii_param_1
)
{
	.reg .pred 	%p<2>;
	.reg .b32 	%r<8>;
	.reg .b64 	%rd<5>;

	ld.param.u64 	%rd1, [_Z14indexShiftDownPii_param_0];
	ld.param.u32 	%r2, [_Z14indexShiftDownPii_param_1];
	mov.u32 	%r3, %ntid.x;
	mov.u32 	%r4, %ctaid.x;
	mov.u32 	%r5, %tid.x;
	mad.lo.s32 	%r1, %r3, %r4, %r5;
	setp.ge.u32 	%p1, %r1, %r2;
	@%p1 bra 	$L__BB0_2;
	cvta.to.global.u64 	%rd2, %rd1;
	mul.wide.u32 	%rd3, %r1, 4;
	add.s64 	%rd4, %rd2, %rd3;
	ld.global.u32 	%r6, [%rd4];
	add.s32 	%r7, %r6, -1;
	st.global.u32 	[%rd4], %r7;
$L__BB0_2:
	ret;

}
	// .globl	_Z12indexShiftUpPii
.visible .entry _Z12indexShiftUpPii(
	.param .u64 .ptr .align 1 _Z12indexShiftUpPii_param_0,
	.param .u32 _Z12indexShiftUpPii_param_1
)
{
	.reg .pred 	%p<2>;
	.reg .b32 	%r<8>;
	.reg .b64 	%rd<5>;

	ld.param.u64 	%rd1, [_Z12indexShiftUpPii_param_0];
	ld.param.u32 	%r2, [_Z12indexShiftUpPii_param_1];
	mov.u32 	%r3, %ntid.x;
	mov.u32 	%r4, %ctaid.x;
	mov.u32 	%r5, %tid.x;
	mad.lo.s32 	%r1, %r3, %r4, %r5;
	setp.ge.u32 	%p1, %r1, %r2;
	@%p1 bra 	$L__BB1_2;
	cvta.to.global.u64 	%rd2, %rd1;
	mul.wide.u32 	%rd3, %r1, 4;
	add.s64 	%rd4, %rd2, %rd3;
	ld.global.u32 	%r6, [%rd4];
	add.s32 	%r7, %r6, 1;
	st.global.u32 	[%rd4], %r7;
$L__BB1_2:
	ret;

}
	// .globl	_Z17zero_vector_floatPfi
.visible .entry _Z17zero_vector_floatPfi(
	.param .u64 .ptr .align 1 _Z17zero_vector_floatPfi_param_0,
	.param .u32 _Z17zero_vector_floatPfi_param_1
)
{
	.reg .pred 	%p<2>;
	.reg .b32 	%r<7>;
	.reg .b64 	%rd<5>;

	ld.param.u64 	%rd1, [_Z17zero_vector_floatPfi_param_0];
	ld.param.u32 	%r2, [_Z17zero_vector_floatPfi_param_1];
	mov.u32 	%r3, %ntid.x;
	mov.u32 	%r4, %ctaid.x;
	mov.u32 	%r5, %tid.x;
	mad.lo.s32 	%r1, %r3, %r4, %r5;
	setp.ge.u32 	%p1, %r1, %r2;
	@%p1 bra 	$L__BB2_2;
	cvta.to.global.u64 	%rd2, %rd1;
	mul.wide.u32 	%rd3, %r1, 4;
	add.s64 	%rd4, %rd2, %rd3;
	mov.b32 	%r6, 0;
	st.global.u32 	[%rd4], %r6;
$L__BB2_2:
	ret;

}
	// .globl	_Z4fillPfii
.visible .entry _Z4fillPfii(
	.param .u64 .ptr .align 1 _Z4fillPfii_param_0,
	.param .u32 _Z4fillPfii_param_1,
	.param .u32 _Z4fillPfii_param_2
)
{
	.reg .pred 	%p<2>;
	.reg .b32 	%r<7>;
	.reg .b32 	%f<2>;
	.reg .b64 	%rd<5>;

	ld.param.u64 	%rd1, [_Z4fillPfii_param_0];
	ld.param.u32 	%r2, [_Z4fillPfii_param_1];
	ld.param.u32 	%r3, [_Z4fillPfii_param_2];
	mov.u32 	%r4, %ntid.x;
	mov.u32 	%r5, %ctaid.x;
	mov.u32 	%r6, %tid.x;
	mad.lo.s32 	%r1, %r4, %r5, %r6;
	setp.ge.u32 	%p1, %r1, %r3;
	@%p1 bra 	$L__BB3_2;
	cvta.to.global.u64 	%rd2, %rd1;
	cvt.rn.f32.s32 	%f1, %r2;
	mul.wide.u32 	%rd3, %r1, 4;
	add.s64 	%rd4, %rd2, %rd3;
	st.global.f32 	[%rd4], %f1;
$L__BB3_2:
	ret;

}
	// .globl	_Z19minusone_vector_intPii
.visible .entry _Z19minusone_vector_intPii(
	.param .u64 .ptr .align 1 _Z19minusone_vector_intPii_param_0,
	.param .u32 _Z19minusone_vector_intPii_param_1
)
{
	.reg .pred 	%p<2>;
	.reg .b32 	%r<7>;
	.reg .b64 	%rd<5>;

	ld.param.u64 	%rd1, [_Z19minusone_vector_intPii_param_0];
	ld.param.u32 	%r2, [_Z19minusone_vector_intPii_param_1];
	mov.u32 	%r3, %ntid.x;
	mov.u32 	%r4, %ctaid.x;
	mov.u32 	%r5, %tid.x;
	mad.lo.s32 	%r1, %r3, %r4, %r5;
	setp.ge.u32 	%p1, %r1, %r2;
	@%p1 bra 	$L__BB4_2;
	cvta.to.global.u64 	%rd2, %rd1;
	mul.wide.u32 	%rd3, %r1, 4;
	add.s64 	%rd4, %rd2, %rd3;
	mov.b32 	%r6, -1;
	st.global.u32 	[%rd4], %r6;
$L__BB4_2:
	ret;

}
	// .globl	_Z15zero_vector_intPii
.visible .entry _Z15zero_vector_intPii(
	.param .u64 .ptr .align 1 _Z15zero_vector_intPii_param_0,
	.param .u32 _Z15zero_vector_intPii_param_1
)
{
	.reg .pred 	%p<2>;
	.reg .b32 	%r<7>;
	.reg .b64 	%rd<5>;

	ld.param.u64 	%rd1, [_Z15zero_vector_intPii_param_0];
	ld.param.u32 	%r2, [_Z15zero_vector_intPii_param_1];
	mov.u32 	%r3, %ntid.x;
	mov.u32 	%r4, %ctaid.x;
	mov.u32 	%r5, %tid.x;
	mad.lo.s32 	%r1, %r3, %r4, %r5;
	setp.ge.u32 	%p1, %r1, %r2;
	@%p1 bra 	$L__BB5_2;
	cvta.to.global.u64 	%rd2, %rd1;
	mul.wide.u32 	%rd3, %r1, 4;
	add.s64 	%rd4, %rd2, %rd3;
	mov.b32 	%r6, 0;
	st.global.u32 	[%rd4], %r6;
$L__BB5_2:
	ret;

}
	// .globl	_Z16one_vector_floatPfi
.visible .entry _Z16one_vector_floatPfi(
	.param .u64 .ptr .align 1 _Z16one_vector_floatPfi_param_0,
	.param .u32 _Z16one_vector_floatPfi_param_1
)
{
	.reg .pred 	%p<2>;
	.reg .b32 	%r<7>;
	.reg .b64 	%rd<5>;

	ld.param.u64 	%rd1, [_Z16one_vector_floatPfi_param_0];
	ld.param.u32 	%r2, [_Z16one_vector_floatPfi_param_1];
	mov.u32 	%r3, %ntid.x;
	mov.u32 	%r4, %ctaid.x;
	mov.u32 	%r5, %tid.x;
	mad.lo.s32 	%r1, %r3, %r4, %r5;
	setp.ge.u32 	%p1, %r1, %r2;
	@%p1 bra 	$L__BB6_2;
	cvta.to.global.u64 	%rd2, %rd1;
	mul.wide.u32 	%rd3, %r1, 4;
	add.s64 	%rd4, %rd2, %rd3;
	mov.b32 	%r6, 1065353216;
	st.global.u32 	[%rd4], %r6;
$L__BB6_2:
	ret;

}
	// .globl	_Z14one_vector_intPii
.visible .entry _Z14one_vector_intPii(
	.param .u64 .ptr .align 1 _Z14one_vector_intPii_param_0,
	.param .u32 _Z14one_vector_intPii_param_1
)
{
	.reg .pred 	%p<2>;
	.reg .b32 	%r<7>;
	.reg .b64 	%rd<5>;

	ld.param.u64 	%rd1, [_Z14one_vector_intPii_param_0];
	ld.param.u32 	%r2, [_Z14one_vector_intPii_param_1];
	mov.u32 	%r3, %ntid.x;
	mov.u32 	%r4, %ctaid.x;
	mov.u32 	%r5, %tid.x;
	mad.lo.s32 	%r1, %r3, %r4, %r5;
	setp.ge.u32 	%p1, %r1, %r2;
	@%p1 bra 	$L__BB7_2;
	cvta.to.global.u64 	%rd2, %rd1;
	mul.wide.u32 	%rd3, %r1, 4;
	add.s64 	%rd4, %rd2, %rd3;
	mov.b32 	%r6, 1;
	st.global.u32 	[%rd4], %r6;
$L__BB7_2:
	ret;

}


// ===== COMPILED SASS (sm_100) =====

	.target	sm_100

	.elftype	@"ET_EXEC"


//--------------------- .note.nv.tkinfo           --------------------------
	.section	.note.nv.tkinfo,"",@"SHT_NOTE"
	.sectionflags	@"SHF_NOTE_NV_TKINFO"
	.tkinfo
        /*0018*/ 	.word	0x00000002
        /*0030*/ 	.string	""
        /*0030*/ 	.string	"ptxas"
        /*0030*/ 	.string	"Cuda compilation tools, release 13.0, V13.0.88"
        /*0030*/ 	.string	"Build cuda_13.0.r13.0/compiler.36424714_0"
        /*0030*/ 	.string	"-arch sm_100 -m 64 "



//--------------------- .note.nv.cuinfo           --------------------------
	.section	.note.nv.cuinfo,"",@"SHT_NOTE"
	.sectionflags	@"SHF_NOTE_NV_CUINFO"
        /*0018*/ 	.short	0x0002
        /*001a*/ 	.short	0x0064
        /*001c*/ 	.short	0x0082
	.zero		2


//--------------------- .nv.info                  --------------------------
	.section	.nv.info,"",@"SHT_CUDA_INFO"
	.align	4


	//----- nvinfo : EIATTR_REGCOUNT
	.align		4
        /*0000*/ 	.byte	0x04, 0x2f
        /*0002*/ 	.short	(.L_1 - .L_0)
	.align		4
.L_0:
        /*0004*/ 	.word	index@(_Z14indexShiftDownPii)
        /*0008*/ 	.word	0x00000008


	//----- nvinfo : EIATTR_FRAME_SIZE
	.align		4
.L_1:
        /*000c*/ 	.byte	0x04, 0x11
        /*000e*/ 	.short	(.L_3 - .L_2)
	.align		4
.L_2:
        /*0010*/ 	.word	index@(_Z14indexShiftDownPii)
        /*0014*/ 	.word	0x00000000


	//----- nvinfo : EIATTR_REGCOUNT
	.align		4
.L_3:
        /*0018*/ 	.byte	0x04, 0x2f
        /*001a*/ 	.short	(.L_5 - .L_4)
	.align		4
.L_4:
        /*001c*/ 	.word	index@(_Z12indexShiftUpPii)
        /*0020*/ 	.word	0x00000008


	//----- nvinfo : EIATTR_FRAME_SIZE
	.align		4
.L_5:
        /*0024*/ 	.byte	0x04, 0x11
        /*0026*/ 	.short	(.L_7 - .L_6)
	.align		4
.L_6:
        /*0028*/ 	.word	index@(_Z12indexShiftUpPii)
        /*002c*/ 	.word	0x00000000


	//----- nvinfo : EIATTR_REGCOUNT
	.align		4
.L_7:
        /*0030*/ 	.byte	0x04, 0x2f
        /*0032*/ 	.short	(.L_9 - .L_8)
	.align		4
.L_8:
        /*0034*/ 	.word	index@(_Z17zero_vector_floatPfi)
        /*0038*/ 	.word	0x00000008


	//----- nvinfo : EIATTR_FRAME_SIZE
	.align		4
.L_9:
        /*003c*/ 	.byte	0x04, 0x11
        /*003e*/ 	.short	(.L_11 - .L_10)
	.align		4
.L_10:
        /*0040*/ 	.word	index@(_Z17zero_vector_floatPfi)
        /*0044*/ 	.word	0x00000000


	//----- nvinfo : EIATTR_REGCOUNT
	.align		4
.L_11:
        /*0048*/ 	.byte	0x04, 0x2f
        /*004a*/ 	.short	(.L_13 - .L_12)
	.align		4
.L_12:
        /*004c*/ 	.word	index@(_Z4fillPfii)
        /*0050*/ 	.word	0x00000008


	//----- nvinfo : EIATTR_FRAME_SIZE
	.align		4
.L_13:
        /*0054*/ 	.byte	0x04, 0x11
        /*0056*/ 	.short	(.L_15 - .L_14)
	.align		4
.L_14:
        /*0058*/ 	.word	index@(_Z4fillPfii)
        /*005c*/ 	.word	0x00000000


	//----- nvinfo : EIATTR_REGCOUNT
	.align		4
.L_15:
        /*0060*/ 	.byte	0x04, 0x2f
        /*0062*/ 	.short	(.L_17 - .L_16)
	.align		4
.L_16:
        /*0064*/ 	.word	index@(_Z19minusone_vector_intPii)
        /*0068*/ 	.word	0x0000000a


	//----- nvinfo : EIATTR_FRAME_SIZE
	.align		4
.L_17:
        /*006c*/ 	.byte	0x04, 0x11
        /*006e*/ 	.short	(.L_19 - .L_18)
	.align		4
.L_18:
        /*0070*/ 	.word	index@(_Z19minusone_vector_intPii)
        /*0074*/ 	.word	0x00000000


	//----- nvinfo : EIATTR_REGCOUNT
	.align		4
.L_19:
        /*0078*/ 	.byte	0x04, 0x2f
        /*007a*/ 	.short	(.L_21 - .L_20)
	.align		4
.L_20:
        /*007c*/ 	.word	index@(_Z15zero_vector_intPii)
        /*0080*/ 	.word	0x00000008


	//----- nvinfo : EIATTR_FRAME_SIZE
	.align		4
.L_21:
        /*0084*/ 	.byte	0x04, 0x11
        /*0086*/ 	.short	(.L_23 - .L_22)
	.align		4
.L_22:
        /*0088*/ 	.word	index@(_Z15zero_vector_intPii)
        /*008c*/ 	.word	0x00000000


	//----- nvinfo : EIATTR_REGCOUNT
	.align		4
.L_23:
        /*0090*/ 	.byte	0x04, 0x2f
        /*0092*/ 	.short	(.L_25 - .L_24)
	.align		4
.L_24:
        /*0094*/ 	.word	index@(_Z16one_vector_floatPfi)
        /*0098*/ 	.word	0x0000000a


	//----- nvinfo : EIATTR_FRAME_SIZE
	.align		4
.L_25:
        /*009c*/ 	.byte	0x04, 0x11
        /*009e*/ 	.short	(.L_27 - .L_26)
	.align		4
.L_26:
        /*00a0*/ 	.word	index@(_Z16one_vector_floatPfi)
        /*00a4*/ 	.word	0x00000000


	//----- nvinfo : EIATTR_REGCOUNT
	.align		4
.L_27:
        /*00a8*/ 	.byte	0x04, 0x2f
        /*00aa*/ 	.short	(.L_29 - .L_28)
	.align		4
.L_28:
        /*00ac*/ 	.word	index@(_Z14one_vector_intPii)
        /*00b0*/ 	.word	0x0000000a


	//----- nvinfo : EIATTR_FRAME_SIZE
	.align		4
.L_29:
        /*00b4*/ 	.byte	0x04, 0x11
        /*00b6*/ 	.short	(.L_31 - .L_30)
	.align		4
.L_30:
        /*00b8*/ 	.word	index@(_Z14one_vector_intPii)
        /*00bc*/ 	.word	0x00000000


	//----- nvinfo : EIATTR_MIN_STACK_SIZE
	.align		4
.L_31:
        /*00c0*/ 	.byte	0x04, 0x12
        /*00c2*/ 	.short	(.L_33 - .L_32)
	.align		4
.L_32:
        /*00c4*/ 	.word	index@(_Z14one_vector_intPii)
        /*00c8*/ 	.word	0x00000000


	//----- nvinfo : EIATTR_MIN_STACK_SIZE
	.align		4
.L_33:
        /*00cc*/ 	.byte	0x04, 0x12
        /*00ce*/ 	.short	(.L_35 - .L_34)
	.align		4
.L_34:
        /*00d0*/ 	.word	index@(_Z16one_vector_floatPfi)
        /*00d4*/ 	.word	0x00000000


	//----- nvinfo : EIATTR_MIN_STACK_SIZE
	.align		4
.L_35:
        /*00d8*/ 	.byte	0x04, 0x12
        /*00da*/ 	.short	(.L_37 - .L_36)
	.align		4
.L_36:
        /*00dc*/ 	.word	index@(_Z15zero_vector_intPii)
        /*00e0*/ 	.word	0x00000000


	//----- nvinfo : EIATTR_MIN_STACK_SIZE
	.align		4
.L_37:
        /*00e4*/ 	.byte	0x04, 0x12
        /*00e6*/ 	.short	(.L_39 - .L_38)
	.align		4
.L_38:
        /*00e8*/ 	.word	index@(_Z19minusone_vector_intPii)
        /*00ec*/ 	.word	0x00000000


	//----- nvinfo : EIATTR_MIN_STACK_SIZE
	.align		4
.L_39:
        /*00f0*/ 	.byte	0x04, 0x12
        /*00f2*/ 	.short	(.L_41 - .L_40)
	.align		4
.L_40:
        /*00f4*/ 	.word	index@(_Z4fillPfii)
        /*00f8*/ 	.word	0x00000000


	//----- nvinfo : EIATTR_MIN_STACK_SIZE
	.align		4
.L_41:
        /*00fc*/ 	.byte	0x04, 0x12
        /*00fe*/ 	.short	(.L_43 - .L_42)
	.align		4
.L_42:
        /*0100*/ 	.word	index@(_Z17zero_vector_floatPfi)
        /*0104*/ 	.word	0x00000000


	//----- nvinfo : EIATTR_MIN_STACK_SIZE
	.align		4
.L_43:
        /*0108*/ 	.byte	0x04, 0x12
        /*010a*/ 	.short	(.L_45 - .L_44)
	.align		4
.L_44:
        /*010c*/ 	.word	index@(_Z12indexShiftUpPii)
        /*0110*/ 	.word	0x00000000


	//----- nvinfo : EIATTR_MIN_STACK_SIZE
	.align		4
.L_45:
        /*0114*/ 	.byte	0x04, 0x12
        /*0116*/ 	.short	(.L_47 - .L_46)
	.align		4
.L_46:
        /*0118*/ 	.word	index@(_Z14indexShiftDownPii)
        /*011c*/ 	.word	0x00000000
.L_47:


//--------------------- .nv.compat                --------------------------
	.section	.nv.compat,"",@"SHT_CUDA_COMPAT_INFO"
	.align	4
        /*0000*/ 	.byte	0x02, 0x09, 0x00, 0x00, 0x02, 0x02, 0x01, 0x00, 0x02, 0x05, 0x05, 0x00, 0x03, 0x07, 0x01, 0x01
        /*0010*/ 	.byte	0x02, 0x03, 0x00, 0x00, 0x02, 0x06, 0x01, 0x00, 0x04, 0x0b, 0x08, 0x00, 0x09, 0x00, 0x00, 0x00
        /*0020*/ 	.byte	0x00, 0x00, 0x00, 0x00


//--------------------- .nv.info._Z14one_vector_intPii --------------------------
	.section	.nv.info._Z14one_vector_intPii,"",@"SHT_CUDA_INFO"
	.sectionflags	@""
	.align	4


	//----- nvinfo : EIATTR_CUDA_API_VERSION
	.align		4
        /*0000*/ 	.byte	0x04, 0x37
        /*0002*/ 	.short	(.L_49 - .L_48)
.L_48:
        /*0004*/ 	.word	0x00000082


	//----- nvinfo : EIATTR_KPARAM_INFO
	.align		4
.L_49:
        /*0008*/ 	.byte	0x04, 0x17
        /*000a*/ 	.short	(.L_51 - .L_50)
.L_50:
        /*000c*/ 	.word	0x00000000
        /*0010*/ 	.short	0x0001
        /*0012*/ 	.short	0x0008
        /*0014*/ 	.byte	0x00, 0xf0, 0x11, 0x00


	//----- nvinfo : EIATTR_KPARAM_INFO
	.align		4
.L_51:
        /*0018*/ 	.byte	0x04, 0x17
        /*001a*/ 	.short	(.L_53 - .L_52)
.L_52:
        /*001c*/ 	.word	0x00000000
        /*0020*/ 	.short	0x0000
        /*0022*/ 	.short	0x0000
        /*0024*/ 	.byte	0x00, 0xf5, 0x21, 0x00


	//----- nvinfo : EIATTR_SPARSE_MMA_MASK
	.align		4
.L_53:
        /*0028*/ 	.byte	0x03, 0x50
        /*002a*/ 	.short	0x0000


	//----- nvinfo : EIATTR_MAXREG_COUNT
	.align		4
        /*002c*/ 	.byte	0x03, 0x1b
        /*002e*/ 	.short	0x00ff


	//----- nvinfo : EIATTR_MERCURY_ISA_VERSION
	.align		4
        /*0030*/ 	.byte	0x03, 0x5f
        /*0032*/ 	.short	0x0101


	//----- nvinfo : EIATTR_VRC_CTA_INIT_COUNT
	.align		4
        /*0034*/ 	.byte	0x02, 0x4a
	.zero		1
	.zero		1


	//----- nvinfo : EIATTR_EXIT_INSTR_OFFSETS
	.align		4
        /*0038*/ 	.byte	0x04, 0x1c
        /*003a*/ 	.short	(.L_55 - .L_54)


	//   ....[0]....
.L_54:
        /*003c*/ 	.word	0x00000070


	//   ....[1]....
        /*0040*/ 	.word	0x000000d0


	//----- nvinfo : EIATTR_CBANK_PARAM_SIZE
	.align		4
.L_55:
        /*0044*/ 	.byte	0x03, 0x19
        /*0046*/ 	.short	0x000c


	//----- nvinfo : EIATTR_PARAM_CBANK
	.align		4
        /*0048*/ 	.byte	0x04, 0x0a
        /*004a*/ 	.short	(.L_57 - .L_56)
	.align		4
.L_56:
        /*004c*/ 	.word	index@(.nv.constant0._Z14one_vector_intPii)
        /*0050*/ 	.short	0x0380
        /*0052*/ 	.short	0x000c


	//----- nvinfo : EIATTR_SW_WAR
	.align		4
.L_57:
        /*0054*/ 	.byte	0x04, 0x36
        /*0056*/ 	.short	(.L_59 - .L_58)
.L_58:
        /*0058*/ 	.word	0x00000008
.L_59:


//--------------------- .nv.info._Z16one_vector_floatPfi --------------------------
	.section	.nv.info._Z16one_vector_floatPfi,"",@"SHT_CUDA_INFO"
	.sectionflags	@""
	.align	4


	//----- nvinfo : EIATTR_CUDA_API_VERSION
	.align		4
        /*0000*/ 	.byte	0x04, 0x37
        /*0002*/ 	.short	(.L_61 - .L_60)
.L_60:
        /*0004*/ 	.word	0x00000082


	//----- nvinfo : EIATTR_KPARAM_INFO
	.align		4
.L_61:
        /*0008*/ 	.byte	0x04, 0x17
        /*000a*/ 	.short	(.L_63 - .L_62)
.L_62:
        /*000c*/ 	.word	0x00000000
        /*0010*/ 	.short	0x0001
        /*0012*/ 	.short	0x0008
        /*0014*/ 	.byte	0x00, 0xf0, 0x11, 0x00


	//----- nvinfo : EIATTR_KPARAM_INFO
	.align		4
.L_63:
        /*0018*/ 	.byte	0x04, 0x17
        /*001a*/ 	.short	(.L_65 - .L_64)
.L_64:
        /*001c*/ 	.word	0x00000000
        /*0020*/ 	.short	0x0000
        /*0022*/ 	.short	0x0000
        /*0024*/ 	.byte	0x00, 0xf5, 0x21, 0x00


	//----- nvinfo : EIATTR_SPARSE_MMA_MASK
	.align		4
.L_65:
        /*0028*/ 	.byte	0x03, 0x50
        /*002a*/ 	.short	0x0000


	//----- nvinfo : EIATTR_MAXREG_COUNT
	.align		4
        /*002c*/ 	.byte	0x03, 0x1b
        /*002e*/ 	.short	0x00ff


	//----- nvinfo : EIATTR_MERCURY_ISA_VERSION
	.align		4
        /*0030*/ 	.byte	0x03, 0x5f
        /*0032*/ 	.short	0x0101


	//----- nvinfo : EIATTR_VRC_CTA_INIT_COUNT
	.align		4
        /*0034*/ 	.byte	0x02, 0x4a
	.zero		1
	.zero		1


	//----- nvinfo : EIATTR_EXIT_INSTR_OFFSETS
	.align		4
        /*0038*/ 	.byte	0x04, 0x1c
        /*003a*/ 	.short	(.L_67 - .L_66)


	//   ....[0]....
.L_66:
        /*003c*/ 	.word	0x00000070


	//   ....[1]....
        /*0040*/ 	.word	0x000000d0


	//----- nvinfo : EIATTR_CBANK_PARAM_SIZE
	.align		4
.L_67:
        /*0044*/ 	.byte	0x03, 0x19
        /*0046*/ 	.short	0x000c


	//----- nvinfo : EIATTR_PARAM_CBANK
	.align		4
        /*0048*/ 	.byte	0x04, 0x0a
        /*004a*/ 	.short	(.L_69 - .L_68)
	.align		4
.L_68:
        /*004c*/ 	.word	index@(.nv.constant0._Z16one_vector_floatPfi)
        /*0050*/ 	.short	0x0380
        /*0052*/ 	.short	0x000c


	//----- nvinfo : EIATTR_SW_WAR
	.align		4
.L_69:
        /*0054*/ 	.byte	0x04, 0x36
        /*0056*/ 	.short	(.L_71 - .L_70)
.L_70:
        /*0058*/ 	.word	0x00000008
.L_71:


//--------------------- .nv.info._Z15zero_vector_intPii --------------------------
	.section	.nv.info._Z15zero_vector_intPii,"",@"SHT_CUDA_INFO"
	.sectionflags	@""
	.align	4


	//----- nvinfo : EIATTR_CUDA_API_VERSION
	.align		4
        /*0000*/ 	.byte	0x04, 0x37
        /*0002*/ 	.short	(.L_73 - .L_72)
.L_72:
        /*0004*/ 	.word	0x00000082


	//----- nvinfo : EIATTR_KPARAM_INFO
	.align		4
.L_73:
        /*0008*/ 	.byte	0x04, 0x17
        /*000a*/ 	.short	(.L_75 - .L_74)
.L_74:
        /*000c*/ 	.word	0x00000000
        /*0010*/ 	.short	0x0001
        /*0012*/ 	.short	0x0008
        /*0014*/ 	.byte	0x00, 0xf0, 0x11, 0x00


	//----- nvinfo : EIATTR_KPARAM_INFO
	.align		4
.L_75:
        /*0018*/ 	.byte	0x04, 0x17
        /*001a*/ 	.short	(.L_77 - .L_76)
.L_76:
        /*001c*/ 	.word	0x00000000
        /*0020*/ 	.short	0x0000
        /*0022*/ 	.short	0x0000
        /*0024*/ 	.byte	0x00, 0xf5, 0x21, 0x00


	//----- nvinfo : EIATTR_SPARSE_MMA_MASK
	.align		4
.L_77:
        /*0028*/ 	.byte	0x03, 0x50
        /*002a*/ 	.short	0x0000


	//----- nvinfo : EIATTR_MAXREG_COUNT
	.align		4
        /*002c*/ 	.byte	0x03, 0x1b
        /*002e*/ 	.short	0x00ff


	//----- nvinfo : EIATTR_MERCURY_ISA_VERSION
	.align		4
        /*0030*/ 	.byte	0x03, 0x5f
        /*0032*/ 	.short	0x0101


	//----- nvinfo : EIATTR_VRC_CTA_INIT_COUNT
	.align		4
        /*0034*/ 	.byte	0x02, 0x4a
	.zero		1
	.zero		1


	//----- nvinfo : EIATTR_EXIT_INSTR_OFFSETS
	.align		4
        /*0038*/ 	.byte	0x04, 0x1c
        /*003a*/ 	.short	(.L_79 - .L_78)


	//   ....[0]....
.L_78:
        /*003c*/ 	.word	0x00000070


	//   ....[1]....
        /*0040*/ 	.word	0x000000c0


	//----- nvinfo : EIATTR_CBANK_PARAM_SIZE
	.align		4
.L_79:
        /*0044*/ 	.byte	0x03, 0x19
        /*0046*/ 	.short	0x000c


	//----- nvinfo : EIATTR_PARAM_CBANK
	.align		4
        /*0048*/ 	.byte	0x04, 0x0a
        /*004a*/ 	.short	(.L_81 - .L_80)
	.align		4
.L_80:
        /*004c*/ 	.word	index@(.nv.constant0._Z15zero_vector_intPii)
        /*0050*/ 	.short	0x0380
        /*0052*/ 	.short	0x000c


	//----- nvinfo : EIATTR_SW_WAR
	.align		4
.L_81:
        /*0054*/ 	.byte	0x04, 0x36
        /*0056*/ 	.short	(.L_83 - .L_82)
.L_82:
        /*0058*/ 	.word	0x00000008
.L_83:


//--------------------- .nv.info._Z19minusone_vector_intPii --------------------------
	.section	.nv.info._Z19minusone_vector_intPii,"",@"SHT_CUDA_INFO"
	.sectionflags	@""
	.align	4


	//----- nvinfo : EIATTR_CUDA_API_VERSION
	.align		4
        /*0000*/ 	.byte	0x04, 0x37
        /*0002*/ 	.short	(.L_85 - .L_84)
.L_84:
        /*0004*/ 	.word	0x00000082


	//----- nvinfo : EIATTR_KPARAM_INFO
	.align		4
.L_85:
        /*0008*/ 	.byte	0x04, 0x17
        /*000a*/ 	.short	(.L_87 - .L_86)
.L_86:
        /*000c*/ 	.word	0x00000000
        /*0010*/ 	.short	0x0001
        /*0012*/ 	.short	0x0008
        /*0014*/ 	.byte	0x00, 0xf0, 0x11, 0x00


	//----- nvinfo : EIATTR_KPARAM_INFO
	.align		4
.L_87:
        /*0018*/ 	.byte	0x04, 0x17
        /*001a*/ 	.short	(.L_89 - .L_88)
.L_88:
        /*001c*/ 	.word	0x00000000
        /*0020*/ 	.short	0x0000
        /*0022*/ 	.short	0x0000
        /*0024*/ 	.byte	0x00, 0xf5, 0x21, 0x00


	//----- nvinfo : EIATTR_SPARSE_MMA_MASK
	.align		4
.L_89:
        /*0028*/ 	.byte	0x03, 0x50
        /*002a*/ 	.short	0x0000


	//----- nvinfo : EIATTR_MAXREG_COUNT
	.align		4
        /*002c*/ 	.byte	0x03, 0x1b
        /*002e*/ 	.short	0x00ff


	//----- nvinfo : EIATTR_MERCURY_ISA_VERSION
	.align		4
        /*0030*/ 	.byte	0x03, 0x5f
        /*0032*/ 	.short	0x0101


	//----- nvinfo : EIATTR_VRC_CTA_INIT_COUNT
	.align		4
        /*0034*/ 	.byte	0x02, 0x4a
	.zero		1
	.zero		1


	//----- nvinfo : EIATTR_EXIT_INSTR_OFFSETS
	.align		4
        /*0038*/ 	.byte	0x04, 0x1c
        /*003a*/ 	.short	(.L_91 - .L_90)


	//   ....[0]....
.L_90:
        /*003c*/ 	.word	0x00000070


	//   ....[1]....
        /*0040*/ 	.word	0x000000d0


	//----- nvinfo : EIATTR_CBANK_PARAM_SIZE
	.align		4
.L_91:
        /*0044*/ 	.byte	0x03, 0x19
        /*0046*/ 	.short	0x000c


	//----- nvinfo : EIATTR_PARAM_CBANK
	.align		4
        /*0048*/ 	.byte	0x04, 0x0a
        /*004a*/ 	.short	(.L_93 - .L_92)
	.align		4
.L_92:
        /*004c*/ 	.word	index@(.nv.constant0._Z19minusone_vector_intPii)
        /*0050*/ 	.short	0x0380
        /*0052*/ 	.short	0x000c


	//----- nvinfo : EIATTR_SW_WAR
	.align		4
.L_93:
        /*0054*/ 	.byte	0x04, 0x36
        /*0056*/ 	.short	(.L_95 - .L_94)
.L_94:
        /*0058*/ 	.word	0x00000008
.L_95:


//--------------------- .nv.info._Z4fillPfii      --------------------------
	.section	.nv.info._Z4fillPfii,"",@"SHT_CUDA_INFO"
	.sectionflags	@""
	.align	4


	//----- nvinfo : EIATTR_CUDA_API_VERSION
	.align		4
        /*0000*/ 	.byte	0x04, 0x37
        /*0002*/ 	.short	(.L_97 - .L_96)
.L_96:
        /*0004*/ 	.word	0x00000082


	//----- nvinfo : EIATTR_KPARAM_INFO
	.align		4
.L_97:
        /*0008*/ 	.byte	0x04, 0x17
        /*000a*/ 	.short	(.L_99 - .L_98)
.L_98:
        /*000c*/ 	.word	0x00000000
        /*0010*/ 	.short	0x0002
        /*0012*/ 	.short	0x000c
        /*0014*/ 	.byte	0x00, 0xf0, 0x11, 0x00


	//----- nvinfo : EIATTR_KPARAM_INFO
	.align		4
.L_99:
        /*0018*/ 	.byte	0x04, 0x17
        /*001a*/ 	.short	(.L_101 - .L_100)
.L_100:
        /*001c*/ 	.word	0x00000000
        /*0020*/ 	.short	0x0001
        /*0022*/ 	.short	0x0008
        /*0024*/ 	.byte	0x00, 0xf0, 0x11, 0x00


	//----- nvinfo : EIATTR_KPARAM_INFO
	.align		4
.L_101:
        /*0028*/ 	.byte	0x04, 0x17
        /*002a*/ 	.short	(.L_103 - .L_102)
.L_102:
        /*002c*/ 	.word	0x00000000
        /*0030*/ 	.short	0x0000
        /*0032*/ 	.short	0x0000
        /*0034*/ 	.byte	0x00, 0xf5, 0x21, 0x00


	//----- nvinfo : EIATTR_SPARSE_MMA_MASK
	.align		4
.L_103:
        /*0038*/ 	.byte	0x03, 0x50
        /*003a*/ 	.short	0x0000


	//----- nvinfo : EIATTR_MAXREG_COUNT
	.align		4
        /*003c*/ 	.byte	0x03, 0x1b
        /*003e*/ 	.short	0x00ff


	//----- nvinfo : EIATTR_MERCURY_ISA_VERSION
	.align		4
        /*0040*/ 	.byte	0x03, 0x5f
        /*0042*/ 	.short	0x0101


	//----- nvinfo : EIATTR_VRC_CTA_INIT_COUNT
	.align		4
        /*0044*/ 	.byte	0x02, 0x4a
	.zero		1
	.zero		1


	//----- nvinfo : EIATTR_EXIT_INSTR_OFFSETS
	.align		4
        /*0048*/ 	.byte	0x04, 0x1c
        /*004a*/ 	.short	(.L_105 - .L_104)


	//   ....[0]....
.L_104:
        /*004c*/ 	.word	0x00000070


	//   ....[1]....
        /*0050*/ 	.word	0x000000e0


	//----- nvinfo : EIATTR_CBANK_PARAM_SIZE
	.align		4
.L_105:
        /*0054*/ 	.byte	0x03, 0x19
        /*0056*/ 	.short	0x0010


	//----- nvinfo : EIATTR_PARAM_CBANK
	.align		4
        /*0058*/ 	.byte	0x04, 0x0a
        /*005a*/ 	.short	(.L_107 - .L_106)
	.align		4
.L_106:
        /*005c*/ 	.word	index@(.nv.constant0._Z4fillPfii)
        /*0060*/ 	.short	0x0380
        /*0062*/ 	.short	0x0010


	//----- nvinfo : EIATTR_SW_WAR
	.align		4
.L_107:
        /*0064*/ 	.byte	0x04, 0x36
        /*0066*/ 	.short	(.L_109 - .L_108)
.L_108:
        /*0068*/ 	.word	0x00000008
.L_109:


//--------------------- .nv.info._Z17zero_vector_floatPfi --------------------------
	.section	.nv.info._Z17zero_vector_floatPfi,"",@"SHT_CUDA_INFO"
	.sectionflags	@""
	.align	4


	//----- nvinfo : EIATTR_CUDA_API_VERSION
	.align		4
        /*0000*/ 	.byte	0x04, 0x37
        /*0002*/ 	.short	(.L_111 - .L_110)
.L_110:
        /*0004*/ 	.word	0x00000082


	//----- nvinfo : EIATTR_KPARAM_INFO
	.align		4
.L_111:
        /*0008*/ 	.byte	0x04, 0x17
        /*000a*/ 	.short	(.L_113 - .L_112)
.L_112:
        /*000c*/ 	.word	0x00000000
        /*0010*/ 	.short	0x0001
        /*0012*/ 	.short	0x0008
        /*0014*/ 	.byte	0x00, 0xf0, 0x11, 0x00


	//----- nvinfo : EIATTR_KPARAM_INFO
	.align		4
.L_113:
        /*0018*/ 	.byte	0x04, 0x17
        /*001a*/ 	.short	(.L_115 - .L_114)
.L_114:
        /*001c*/ 	.word	0x00000000
        /*0020*/ 	.short	0x0000
        /*0022*/ 	.short	0x0000
        /*0024*/ 	.byte	0x00, 0xf5, 0x21, 0x00


	//----- nvinfo : EIATTR_SPARSE_MMA_MASK
	.align		4
.L_115:
        /*0028*/ 	.byte	0x03, 0x50
        /*002a*/ 	.short	0x0000


	//----- nvinfo : EIATTR_MAXREG_COUNT
	.align		4
        /*002c*/ 	.byte	0x03, 0x1b
        /*002e*/ 	.short	0x00ff


	//----- nvinfo : EIATTR_MERCURY_ISA_VERSION
	.align		4
        /*0030*/ 	.byte	0x03, 0x5f
        /*0032*/ 	.short	0x0101


	//----- nvinfo : EIATTR_VRC_CTA_INIT_COUNT
	.align		4
        /*0034*/ 	.byte	0x02, 0x4a
	.zero		1
	.zero		1


	//----- nvinfo : EIATTR_EXIT_INSTR_OFFSETS
	.align		4
        /*0038*/ 	.byte	0x04, 0x1c
        /*003a*/ 	.short	(.L_117 - .L_116)


	//   ....[0]....
.L_116:
        /*003c*/ 	.word	0x00000070


	//   ....[1]....
        /*0040*/ 	.word	0x000000c0


	//----- nvinfo : EIATTR_CBANK_PARAM_SIZE
	.align		4
.L_117:
        /*0044*/ 	.byte	0x03, 0x19
        /*0046*/ 	.short	0x000c


	//----- nvinfo : EIATTR_PARAM_CBANK
	.align		4
        /*0048*/ 	.byte	0x04, 0x0a
        /*004a*/ 	.short	(.L_119 - .L_118)
	.align		4
.L_118:
        /*004c*/ 	.word	index@(.nv.constant0._Z17zero_vector_floatPfi)
        /*0050*/ 	.short	0x0380
        /*0052*/ 	.short	0x000c


	//----- nvinfo : EIATTR_SW_WAR
	.align		4
.L_119:
        /*0054*/ 	.byte	0x04, 0x36
        /*0056*/ 	.short	(.L_121 - .L_120)
.L_120:
        /*0058*/ 	.word	0x00000008
.L_121:


//--------------------- .nv.info._Z12indexShiftUpPii --------------------------
	.section	.nv.info._Z12indexShiftUpPii,"",@"SHT_CUDA_INFO"
	.sectionflags	@""
	.align	4


	//----- nvinfo : EIATTR_CUDA_API_VERSION
	.align		4
        /*0000*/ 	.byte	0x04, 0x37
        /*0002*/ 	.short	(.L_123 - .L_122)
.L_122:
        /*0004*/ 	.word	0x00000082


	//----- nvinfo : EIATTR_KPARAM_INFO
	.align		4
.L_123:
        /*0008*/ 	.byte	0x04, 0x17
        /*000a*/ 	.short	(.L_125 - .L_124)
.L_124:
        /*000c*/ 	.word	0x00000000
        /*0010*/ 	.short	0x0001
        /*0012*/ 	.short	0x0008
        /*0014*/ 	.byte	0x00, 0xf0, 0x11, 0x00


	//----- nvinfo : EIATTR_KPARAM_INFO
	.align		4
.L_125:
        /*0018*/ 	.byte	0x04, 0x17
        /*001a*/ 	.short	(.L_127 - .L_126)
.L_126:
        /*001c*/ 	.word	0x00000000
        /*0020*/ 	.short	0x0000
        /*0022*/ 	.short	0x0000
        /*0024*/ 	.byte	0x00, 0xf5, 0x21, 0x00


	//----- nvinfo : EIATTR_SPARSE_MMA_MASK
	.align		4
.L_127:
        /*0028*/ 	.byte	0x03, 0x50
        /*002a*/ 	.short	0x0000


	//----- nvinfo : EIATTR_MAXREG_COUNT
	.align		4
        /*002c*/ 	.byte	0x03, 0x1b
        /*002e*/ 	.short	0x00ff


	//----- nvinfo : EIATTR_MERCURY_ISA_VERSION
	.align		4
        /*0030*/ 	.byte	0x03, 0x5f
        /*0032*/ 	.short	0x0101


	//----- nvinfo : EIATTR_VRC_CTA_INIT_COUNT
	.align		4
        /*0034*/ 	.byte	0x02, 0x4a
	.zero		1
	.zero		1


	//----- nvinfo : EIATTR_EXIT_INSTR_OFFSETS
	.align		4
        /*0038*/ 	.byte	0x04, 0x1c
        /*003a*/ 	.short	(.L_129 - .L_128)


	//   ....[0]....
.L_128:
        /*003c*/ 	.word	0x00000070


	//   ....[1]....
        /*0040*/ 	.word	0x000000e0


	//----- nvinfo : EIATTR_CBANK_PARAM_SIZE
	.align		4
.L_129:
        /*0044*/ 	.byte	0x03, 0x19
        /*0046*/ 	.short	0x000c


	//----- nvinfo : EIATTR_PARAM_CBANK
	.align		4
        /*0048*/ 	.byte	0x04, 0x0a
        /*004a*/ 	.short	(.L_131 - .L_130)
	.align		4
.L_130:
        /*004c*/ 	.word	index@(.nv.constant0._Z12indexShiftUpPii)
        /*0050*/ 	.short	0x0380
        /*0052*/ 	.short	0x000c


	//----- nvinfo : EIATTR_SW_WAR
	.align		4
.L_131:
        /*0054*/ 	.byte	0x04, 0x36
        /*0056*/ 	.short	(.L_133 - .L_132)
.L_132:
        /*0058*/ 	.word	0x00000008
.L_133:


//--------------------- .nv.info._Z14indexShiftDownPii --------------------------
	.section	.nv.info._Z14indexShiftDownPii,"",@"SHT_CUDA_INFO"
	.sectionflags	@""
	.align	4


	//----- nvinfo : EIATTR_CUDA_API_VERSION
	.align		4
        /*0000*/ 	.byte	0x04, 0x37
        /*0002*/ 	.short	(.L_135 - .L_134)
.L_134:
        /*0004*/ 	.word	0x00000082


	//----- nvinfo : EIATTR_KPARAM_INFO
	.align		4
.L_135:
        /*0008*/ 	.byte	0x04, 0x17
        /*000a*/ 	.short	(.L_137 - .L_136)
.L_136:
        /*000c*/ 	.word	0x00000000
        /*0010*/ 	.short	0x0001
        /*0012*/ 	.short	0x0008
        /*0014*/ 	.byte	0x00, 0xf0, 0x11, 0x00


	//----- nvinfo : EIATTR_KPARAM_INFO
	.align		4
.L_137:
        /*0018*/ 	.byte	0x04, 0x17
        /*001a*/ 	.short	(.L_139 - .L_138)
.L_138:
        /*001c*/ 	.word	0x00000000
        /*0020*/ 	.short	0x0000
        /*0022*/ 	.short	0x0000
        /*0024*/ 	.byte	0x00, 0xf5, 0x21, 0x00


	//----- nvinfo : EIATTR_SPARSE_MMA_MASK
	.align		4
.L_139:
        /*0028*/ 	.byte	0x03, 0x50
        /*002a*/ 	.short	0x0000


	//----- nvinfo : EIATTR_MAXREG_COUNT
	.align		4
        /*002c*/ 	.byte	0x03, 0x1b
        /*002e*/ 	.short	0x00ff


	//----- nvinfo : EIATTR_MERCURY_ISA_VERSION
	.align		4
        /*0030*/ 	.byte	0x03, 0x5f
        /*0032*/ 	.short	0x0101


	//----- nvinfo : EIATTR_VRC_CTA_INIT_COUNT
	.align		4
        /*0034*/ 	.byte	0x02, 0x4a
	.zero		1
	.zero		1


	//----- nvinfo : EIATTR_EXIT_INSTR_OFFSETS
	.align		4
        /*0038*/ 	.byte	0x04, 0x1c
        /*003a*/ 	.short	(.L_141 - .L_140)


	//   ....[0]....
.L_140:
        /*003c*/ 	.word	0x00000070


	//   ....[1]....
        /*0040*/ 	.word	0x000000e0


	//----- nvinfo : EIATTR_CBANK_PARAM_SIZE
	.align		4
.L_141:
        /*0044*/ 	.byte	0x03, 0x19
        /*0046*/ 	.short	0x000c


	//----- nvinfo : EIATTR_PARAM_CBANK
	.align		4
        /*0048*/ 	.byte	0x04, 0x0a
        /*004a*/ 	.short	(.L_143 - .L_142)
	.align		4
.L_142:
        /*004c*/ 	.word	index@(.nv.constant0._Z14indexShiftDownPii)
        /*0050*/ 	.short	0x0380
        /*0052*/ 	.short	0x000c


	//----- nvinfo : EIATTR_SW_WAR
	.align		4
.L_143:
        /*0054*/ 	.byte	0x04, 0x36
        /*0056*/ 	.short	(.L_145 - .L_144)
.L_144:
        /*0058*/ 	.word	0x00000008
.L_145:


//--------------------- .nv.callgraph             --------------------------
	.section	.nv.callgraph,"",@"SHT_CUDA_CALLGRAPH"
	.align	4
	.sectionentsize	8
	.align		4
        /*0000*/ 	.word	0x00000000
	.align		4
        /*0004*/ 	.word	0xffffffff
	.align		4
        /*0008*/ 	.word	0x00000000
	.align		4
        /*000c*/ 	.word	0xfffffffe
	.align		4
        /*0010*/ 	.word	0x00000000
	.align		4
        /*0014*/ 	.word	0xfffffffd
	.align		4
        /*0018*/ 	.word	0x00000000
	.align		4
        /*001c*/ 	.word	0xfffffffc


//--------------------- .text._Z14one_vector_intPii --------------------------
	.section	.text._Z14one_vector_intPii,"ax",@progbits
	.align	128
        .global         _Z14one_vector_intPii
        .type           _Z14one_vector_intPii,@function
        .size           _Z14one_vector_intPii,(.L_x_8 - _Z14one_vector_intPii)
        .other          _Z14one_vector_intPii,@"STO_CUDA_ENTRY STV_DEFAULT"
_Z14one_vector_intPii:
.text._Z14one_vector_intPii:
[----:B------:R-:W-:Y:S01]  /*0000*/  LDC R1, c[0x0][0x37c] ;  /* 0x0000df00ff017b82 */ /* 0x000fe20000000800 */
[----:B------:R-:W0:Y:S01]  /*0010*/  S2R R5, SR_CTAID.X ;  /* 0x0000000000057919 */ /* 0x000e220000002500 */
[----:B------:R-:W0:Y:S01]  /*0020*/  LDCU UR4, c[0x0][0x360] ;  /* 0x00006c00ff0477ac */ /* 0x000e220008000800 */
[----:B------:R-:W0:Y:S01]  /*0030*/  S2R R0, SR_TID.X ;  /* 0x0000000000007919 */ /* 0x000e220000002100 */
[----:B------:R-:W1:Y:S01]  /*0040*/  LDCU UR5, c[0x0][0x388] ;  /* 0x00007100ff0577ac */ /* 0x000e620008000800 */
[----:B0-----:R-:W-:-:S05]  /*0050*/  IMAD R5, R5, UR4, R0 ;  /* 0x0000000405057c24 */ /* 0x001fca000f8e0200 */
[----:B-1----:R-:W-:-:S13]  /*0060*/  ISETP.GE.U32.AND P0, PT, R5, UR5, PT ;  /* 0x0000000505007c0c */ /* 0x002fda000bf06070 */
[----:B------:R-:W-:Y:S05]  /*0070*/  @P0 EXIT ;  /* 0x000000000000094d */ /* 0x000fea0003800000 */
[----:B------:R-:W0:Y:S01]  /*0080*/  LDC.64 R2, c[0x0][0x380] ;  /* 0x0000e000ff027b82 */ /* 0x000e220000000a00 */
[----:B------:R-:W1:Y:S01]  /*0090*/  LDCU.64 UR4, c[0x0][0x358] ;  /* 0x00006b00ff0477ac */ /* 0x000e620008000a00 */
[----:B------:R-:W-:Y:S02]  /*00a0*/  HFMA2 R7, -RZ, RZ, 0, 5.9604644775390625e-08 ;  /* 0x00000001ff077431 */ /* 0x000fe400000001ff */
[----:B0-----:R-:W-:-:S05]  /*00b0*/  IMAD.WIDE.U32 R2, R5, 0x4, R2 ;  /* 0x0000000405027825 */ /* 0x001fca00078e0002 */
[----:B-1----:R-:W-:Y:S01]  /*00c0*/  STG.E desc[UR4][R2.64], R7 ;  /* 0x0000000702007986 */ /* 0x002fe2000c101904 */
[----:B------:R-:W-:Y:S05]  /*00d0*/  EXIT ;  /* 0x000000000000794d */ /* 0x000fea0003800000 */
.L_x_0:
[----:B------:R-:W-:-:S00]  /*00e0*/  BRA `(.L_x_0) ;  /* 0xfffffffc00fc7947 */ /* 0x000fc0000383ffff */
[----:B------:R-:W-:-:S00]  /*00f0*/  NOP ;  /* 0x0000000000007918 */ /* 0x000fc00000000000 */
        /* <DEDUP_REMOVED lines=8> */
.L_x_8:


//--------------------- .text._Z16one_vector_floatPfi --------------------------
	.section	.text._Z16one_vector_floatPfi,"ax",@progbits
	.align	128
        .global         _Z16one_vector_floatPfi
        .type           _Z16one_vector_floatPfi,@function
        .size           _Z16one_vector_floatPfi,(.L_x_9 - _Z16one_vector_floatPfi)
        .other          _Z16one_vector_floatPfi,@"STO_CUDA_ENTRY STV_DEFAULT"
_Z16one_vector_floatPfi:
.text._Z16one_vector_floatPfi:
        /* <DEDUP_REMOVED lines=10> */
[----:B------:R-:W-:Y:S02]  /*00a0*/  HFMA2 R7, -RZ, RZ, 1.875, 0 ;  /* 0x3f800000ff077431 */ /* 0x000fe400000001ff */
[----:B0-----:R-:W-:-:S05]  /*00b0*/  IMAD.WIDE.U32 R2, R5, 0x4, R2 ;  /* 0x0000000405027825 */ /* 0x001fca00078e0002 */
[----:B-1----:R-:W-:Y:S01]  /*00c0*/  STG.E desc[UR4][R2.64], R7 ;  /* 0x0000000702007986 */ /* 0x002fe2000c101904 */
[----:B------:R-:W-:Y:S05]  /*00d0*/  EXIT ;  /* 0x000000000000794d */ /* 0x000fea0003800000 */
.L_x_1:
        /* <DEDUP_REMOVED lines=10> */
.L_x_9:


//--------------------- .text._Z15zero_vector_intPii --------------------------
	.section	.text._Z15zero_vector_intPii,"ax",@progbits
	.align	128
        .global         _Z15zero_vector_intPii
        .type           _Z15zero_vector_intPii,@function
        .size           _Z15zero_vector_intPii,(.L_x_10 - _Z15zero_vector_intPii)
        .other          _Z15zero_vector_intPii,@"STO_CUDA_ENTRY STV_DEFAULT"
_Z15zero_vector_intPii:
.text._Z15zero_vector_intPii:
        /* <DEDUP_REMOVED lines=10> */
[----:B0-----:R-:W-:-:S05]  /*00a0*/  IMAD.WIDE.U32 R2, R5, 0x4, R2 ;  /* 0x0000000405027825 */ /* 0x001fca00078e0002 */
[----:B-1----:R-:W-:Y:S01]  /*00b0*/  STG.E desc[UR4][R2.64], RZ ;  /* 0x000000ff02007986 */ /* 0x002fe2000c101904 */
[----:B------:R-:W-:Y:S05]  /*00c0*/  EXIT ;  /* 0x000000000000794d */ /* 0x000fea0003800000 */
.L_x_2:
        /* <DEDUP_REMOVED lines=11> */
.L_x_10:


//--------------------- .text._Z19minusone_vector_intPii --------------------------
	.section	.text._Z19minusone_vector_intPii,"ax",@progbits
	.align	128
        .global         _Z19minusone_vector_intPii
        .type           _Z19minusone_vector_intPii,@function
        .size           _Z19minusone_vector_intPii,(.L_x_11 - _Z19minusone_vector_intPii)
        .other          _Z19minusone_vector_intPii,@"STO_CUDA_ENTRY STV_DEFAULT"
_Z19minusone_vector_intPii:
.text._Z19minusone_vector_intPii:
        /* <DEDUP_REMOVED lines=10> */
[----:B------:R-:W-:Y:S01]  /*00a0*/  MOV R7, 0xffffffff ;  /* 0xffffffff00077802 */ /* 0x000fe20000000f00 */
[----:B0-----:R-:W-:-:S05]  /*00b0*/  IMAD.WIDE.U32 R2, R5, 0x4, R2 ;  /* 0x0000000405027825 */ /* 0x001fca00078e0002 */
[----:B-1----:R-:W-:Y:S01]  /*00c0*/  STG.E desc[UR4][R2.64], R7 ;  /* 0x0000000702007986 */ /* 0x002fe2000c101904 */
[----:B------:R-:W-:Y:S05]  /*00d0*/  EXIT ;  /* 0x000000000000794d */ /* 0x000fea0003800000 */
.L_x_3:
        /* <DEDUP_REMOVED lines=10> */
.L_x_11:


//--------------------- .text._Z4fillPfii         --------------------------
	.section	.text._Z4fillPfii,"ax",@progbits
	.align	128
        .global         _Z4fillPfii
        .type           _Z4fillPfii,@function
        .size           _Z4fillPfii,(.L_x_12 - _Z4fillPfii)
        .other          _Z4fillPfii,@"STO_CUDA_ENTRY STV_DEFAULT"
_Z4fillPfii:
.text._Z4fillPfii:
        /* <DEDUP_REMOVED lines=9> */
[----:B------:R-:W1:Y:S01]  /*0090*/  LDCU UR6, c[0x0][0x388] ;  /* 0x00007100ff0677ac */ /* 0x000e620008000800 */
[----:B------:R-:W2:Y:S01]  /*00a0*/  LDCU.64 UR4, c[0x0][0x358] ;  /* 0x00006b00ff0477ac */ /* 0x000ea20008000a00 */
[----:B0-----:R-:W-:Y:S01]  /*00b0*/  IMAD.WIDE.U32 R2, R5, 0x4, R2 ;  /* 0x0000000405027825 */ /* 0x001fe200078e0002 */
[----:B-1----:R-:W-:-:S05]  /*00c0*/  I2FP.F32.S32 R5, UR6 ;  /* 0x0000000600057c45 */ /* 0x002fca0008201400 */
[----:B--2---:R-:W-:Y:S01]  /*00d0*/  STG.E desc[UR4][R2.64], R5 ;  /* 0x0000000502007986 */ /* 0x004fe2000c101904 */
[----:B------:R-:W-:Y:S05]  /*00e0*/  EXIT ;  /* 0x000000000000794d */ /* 0x000fea0003800000 */
.L_x_4:
        /* <DEDUP_REMOVED lines=9> */
.L_x_12:


//--------------------- .text._Z17zero_vector_floatPfi --------------------------
	.section	.text._Z17zero_vector_floatPfi,"ax",@progbits
	.align	128
        .global         _Z17zero_vector_floatPfi
        .type           _Z17zero_vector_floatPfi,@function
        .size           _Z17zero_vector_floatPfi,(.L_x_13 - _Z17zero_vector_floatPfi)
        .other          _Z17zero_vector_floatPfi,@"STO_CUDA_ENTRY STV_DEFAULT"
_Z17zero_vector_floatPfi:
.text._Z17zero_vector_floatPfi:
        /* <DEDUP_REMOVED lines=13> */
.L_x_5:
        /* <DEDUP_REMOVED lines=11> */
.L_x_13:


//--------------------- .text._Z12indexShiftUpPii --------------------------
	.section	.text._Z12indexShiftUpPii,"ax",@progbits
	.align	128
        .global         _Z12indexShiftUpPii
        .type           _Z12indexShiftUpPii,@function
        .size           _Z12indexShiftUpPii,(.L_x_14 - _Z12indexShiftUpPii)
        .other          _Z12indexShiftUpPii,@"STO_CUDA_ENTRY STV_DEFAULT"
_Z12indexShiftUpPii:
.text._Z12indexShiftUpPii:
        /* <DEDUP_REMOVED lines=11> */
[----:B-1----:R-:W2:Y:S02]  /*00b0*/  LDG.E R0, desc[UR4][R2.64] ;  /* 0x0000000402007981 */ /* 0x002ea4000c1e1900 */
[----:B--2---:R-:W-:-:S05]  /*00c0*/  IADD3 R5, PT, PT, R0, 0x1, RZ ;  /* 0x0000000100057810 */ /* 0x004fca0007ffe0ff */
[----:B------:R-:W-:Y:S01]  /*00d0*/  STG.E desc[UR4][R2.64], R5 ;  /* 0x0000000502007986 */ /* 0x000fe2000c101904 */
[----:B------:R-:W-:Y:S05]  /*00e0*/  EXIT ;  /* 0x000000000000794d */ /* 0x000fea0003800000 */
.L_x_6:
        /* <DEDUP_REMOVED lines=9> */
.L_x_14:


//--------------------- .text._Z14indexShiftDownPii --------------------------
	.section	.text._Z14indexShiftDownPii,"ax",@progbits
	.align	128
        .global         _Z14indexShiftDownPii
        .type           _Z14indexShiftDownPii,@function
        .size           _Z14indexShiftDownPii,(.L_x_15 - _Z14indexShiftDownPii)
        .other          _Z14indexShiftDownPii,@"STO_CUDA_ENTRY STV_DEFAULT"
_Z14indexShiftDownPii:
.text._Z14indexShiftDownPii:
        /* <DEDUP_REMOVED lines=12> */
[----:B--2---:R-:W-:-:S05]  /*00c0*/  IADD3 R5, PT, PT, R0, -0x1, RZ ;  /* 0xffffffff00057810 */ /* 0x004fca0007ffe0ff */
[----:B------:R-:W-:Y:S01]  /*00d0*/  STG.E desc[UR4][R2.64], R5 ;  /* 0x0000000502007986 */ /* 0x000fe2000c101904 */
[----:B------:R-:W-:Y:S05]  /*00e0*/  EXIT ;  /* 0x000000000000794d */ /* 0x000fea0003800000 */
.L_x_7:
        /* <DEDUP_REMOVED lines=9> */
.L_x_15:


//--------------------- .nv.shared.reserved.0     --------------------------
	.section	.nv.shared.reserved.0,"aw",@nobits
	.weak		__nv_reservedSMEM_offset_0_alias
	.size		__nv_reservedSMEM_offset_0_alias, 0, 64
	.other		__nv_reservedSMEM_offset_0_alias,@"STO_CUDA_RESERVED_SHARED STV_DEFAULT"
__nv_reservedSMEM_offset_0_alias:
	.zero		0
	.zero		64


//--------------------- .nv.constant0._Z14one_vector_intPii --------------------------
	.section	.nv.constant0._Z14one_vector_intPii,"a",@progbits
	.sectionflags	@""
	.align	4
.nv.constant0._Z14one_vector_intPii:
	.zero		908


//--------------------- .nv.constant0._Z16one_vector_floatPfi --------------------------
	.section	.nv.constant0._Z16one_vector_floatPfi,"a",@progbits
	.sectionflags	@""
	.align	4
.nv.constant0._Z16one_vector_floatPfi:
	.zero		908


//--------------------- .nv.constant0._Z15zero_vector_intPii --------------------------
	.section	.nv.constant0._Z15zero_vector_intPii,"a",@progbits
	.sectionflags	@""
	.align	4
.nv.constant0._Z15zero_vector_intPii:
	.zero		908


//--------------------- .nv.constant0._Z19minusone_vector_intPii --------------------------
	.section	.nv.constant0._Z19minusone_vector_intPii,"a",@progbits
	.sectionflags	@""
	.align	4
.nv.constant0._Z19minusone_vector_intPii:
	.zero		908


//--------------------- .nv.constant0._Z4fillPfii --------------------------
	.section	.nv.constant0._Z4fillPfii,"a",@progbits
	.sectionflags	@""
	.align	4
.nv.constant0._Z4fillPfii:
	.zero		912


//--------------------- .nv.constant0._Z17zero_vector_floatPfi --------------------------
	.section	.nv.constant0._Z17zero_vector_floatPfi,"a",@progbits
	.sectionflags	@""
	.align	4
.nv.constant0._Z17zero_vector_floatPfi:
	.zero		908


//--------------------- .nv.constant0._Z12indexShiftUpPii --------------------------
	.section	.nv.constant0._Z12indexShiftUpPii,"a",@progbits
	.sectionflags	@""
	.align	4
.nv.constant0._Z12indexShiftUpPii:
	.zero		908


//--------------------- .nv.constant0._Z14indexShiftDownPii --------------------------
	.section	.nv.constant0._Z14indexShiftDownPii,"a",@progbits
	.sectionflags	@""
	.align	4
.nv.constant0._Z14indexShiftDownPii:
	.zero		908


//--------------------- SYMBOLS --------------------------

	.type		.nv.reservedSmem.offset0,@object
	.size		.nv.reservedSmem.offset0,0x4
